	.headerflags	@"EF_CUDA_TEXMODE_UNIFIED EF_CUDA_64BIT_ADDRESS EF_CUDA_ACCELERATORS EF_CUDA_SM90 EF_CUDA_VIRTUAL_SM(EF_CUDA_SM90)"
	.elftype	@"ET_EXEC"


//--------------------- .nv.info                  --------------------------
	.section	.nv.info,"",@"SHT_CUDA_INFO"
	.align	4


	//----- nvinfo : EIATTR_REGCOUNT
	.align		4
        /*0000*/ 	.byte	0x04, 0x2f
        /*0002*/ 	.short	(.L_3 - .L_2)
	.align		4
.L_2:
        /*0004*/ 	.word	index@(triton_poi_fused__native_batch_norm_legit_no_training__prelu_kernel_4)
        /*0008*/ 	.word	0x00000012


	//----- nvinfo : EIATTR_MIN_STACK_SIZE
	.align		4
.L_3:
        /*000c*/ 	.byte	0x04, 0x12
        /*000e*/ 	.short	(.L_5 - .L_4)
	.align		4
.L_4:
        /*0010*/ 	.word	index@(triton_poi_fused__native_batch_norm_legit_no_training__prelu_kernel_4)
        /*0014*/ 	.word	0x00000000


	//----- nvinfo : EIATTR_FRAME_SIZE
	.align		4
.L_5:
        /*0018*/ 	.byte	0x04, 0x11
        /*001a*/ 	.short	(.L_7 - .L_6)
	.align		4
.L_6:
        /*001c*/ 	.word	index@(triton_poi_fused__native_batch_norm_legit_no_training__prelu_kernel_4)
        /*0020*/ 	.word	0x00000000


	//----- nvinfo : EIATTR_MIN_STACK_SIZE
	.align		4
.L_7:
        /*0024*/ 	.byte	0x04, 0x12
        /*0026*/ 	.short	(.L_9 - .L_8)
	.align		4
.L_8:
        /*0028*/ 	.word	index@(triton_poi_fused__native_batch_norm_legit_no_training__prelu_kernel_4)
        /*002c*/ 	.word	0x00000000
.L_9:


//--------------------- .nv.info.triton_poi_fused__native_batch_norm_legit_no_training__prelu_kernel_4 --------------------------
	.section	.nv.info.triton_poi_fused__native_batch_norm_legit_no_training__prelu_kernel_4,"",@"SHT_CUDA_INFO"
	.sectionflags	@""
	.align	4


	//----- nvinfo : EIATTR_CUDA_API_VERSION
	.align		4
        /*0000*/ 	.byte	0x04, 0x37
        /*0002*/ 	.short	(.L_11 - .L_10)
.L_10:
        /*0004*/ 	.word	0x0000007c


	//----- nvinfo : EIATTR_KPARAM_INFO
	.align		4
.L_11:
        /*0008*/ 	.byte	0x04, 0x17
        /*000a*/ 	.short	(.L_13 - .L_12)
.L_12:
        /*000c*/ 	.word	0x00000000
        /*0010*/ 	.short	0x0007
        /*0012*/ 	.short	0x0038
        /*0014*/ 	.byte	0x00, 0xf0, 0x11, 0x00


	//----- nvinfo : EIATTR_KPARAM_INFO
	.align		4
.L_13:
        /*0018*/ 	.byte	0x04, 0x17
        /*001a*/ 	.short	(.L_15 - .L_14)
.L_14:
        /*001c*/ 	.word	0x00000000
        /*0020*/ 	.short	0x0006
        /*0022*/ 	.short	0x0030
        /*0024*/ 	.byte	0x00, 0xf4, 0x21, 0x00


	//----- nvinfo : EIATTR_KPARAM_INFO
	.align		4
.L_15:
        /*0028*/ 	.byte	0x04, 0x17
        /*002a*/ 	.short	(.L_17 - .L_16)
.L_16:
        /*002c*/ 	.word	0x00000000
        /*0030*/ 	.short	0x0005
        /*0032*/ 	.short	0x0028
        /*0034*/ 	.byte	0x00, 0xf4, 0x21, 0x00


	//----- nvinfo : EIATTR_KPARAM_INFO
	.align		4
.L_17:
        /*0038*/ 	.byte	0x04, 0x17
        /*003a*/ 	.short	(.L_19 - .L_18)
.L_18:
        /*003c*/ 	.word	0x00000000
        /*0040*/ 	.short	0x0004
        /*0042*/ 	.short	0x0020
        /*0044*/ 	.byte	0x00, 0xf4, 0x21, 0x00


	//----- nvinfo : EIATTR_KPARAM_INFO
	.align		4
.L_19:
        /*0048*/ 	.byte	0x04, 0x17
        /*004a*/ 	.short	(.L_21 - .L_20)
.L_20:
        /*004c*/ 	.word	0x00000000
        /*0050*/ 	.short	0x0003
        /*0052*/ 	.short	0x0018
        /*0054*/ 	.byte	0x00, 0xf4, 0x21, 0x00


	//----- nvinfo : EIATTR_KPARAM_INFO
	.align		4
.L_21:
        /*0058*/ 	.byte	0x04, 0x17
        /*005a*/ 	.short	(.L_23 - .L_22)
.L_22:
        /*005c*/ 	.word	0x00000000
        /*0060*/ 	.short	0x0002
        /*0062*/ 	.short	0x0010
        /*0064*/ 	.byte	0x00, 0xf4, 0x21, 0x00


	//----- nvinfo : EIATTR_KPARAM_INFO
	.align		4
.L_23:
        /*0068*/ 	.byte	0x04, 0x17
        /*006a*/ 	.short	(.L_25 - .L_24)
.L_24:
        /*006c*/ 	.word	0x00000000
        /*0070*/ 	.short	0x0001
        /*0072*/ 	.short	0x0008
        /*0074*/ 	.byte	0x00, 0xf4, 0x21, 0x00


	//----- nvinfo : EIATTR_KPARAM_INFO
	.align		4
.L_25:
        /*0078*/ 	.byte	0x04, 0x17
        /*007a*/ 	.short	(.L_27 - .L_26)
.L_26:
        /*007c*/ 	.word	0x00000000
        /*0080*/ 	.short	0x0000
        /*0082*/ 	.short	0x0000
        /*0084*/ 	.byte	0x00, 0xf4, 0x21, 0x00


	//----- nvinfo : EIATTR_SPARSE_MMA_MASK
	.align		4
.L_27:
        /*0088*/ 	.byte	0x03, 0x50
        /*008a*/ 	.short	0x0000


	//----- nvinfo : EIATTR_MAXREG_COUNT
	.align		4
        /*008c*/ 	.byte	0x03, 0x1b
        /*008e*/ 	.short	0x00ff


	//----- nvinfo : EIATTR_EXIT_INSTR_OFFSETS
	.align		4
        /*0090*/ 	.byte	0x04, 0x1c
        /*0092*/ 	.short	(.L_29 - .L_28)


	//   ....[0]....
.L_28:
        /*0094*/ 	.word	0x00000400


	//----- nvinfo : EIATTR_REQNTID
	.align		4
.L_29:
        /*0098*/ 	.byte	0x04, 0x10
        /*009a*/ 	.short	(.L_31 - .L_30)
.L_30:
        /*009c*/ 	.word	0x00000100
        /*00a0*/ 	.word	0x00000001
        /*00a4*/ 	.word	0x00000001


	//----- nvinfo : EIATTR_CBANK_PARAM_SIZE
	.align		4
.L_31:
        /*00a8*/ 	.byte	0x03, 0x19
        /*00aa*/ 	.short	0x003c


	//----- nvinfo : EIATTR_PARAM_CBANK
	.align		4
        /*00ac*/ 	.byte	0x04, 0x0a
        /*00ae*/ 	.short	(.L_33 - .L_32)
	.align		4
.L_32:
        /*00b0*/ 	.word	index@(.nv.constant0.triton_poi_fused__native_batch_norm_legit_no_training__prelu_kernel_4)
        /*00b4*/ 	.short	0x0210
        /*00b6*/ 	.short	0x003c


	//----- nvinfo : EIATTR_SW_WAR
	.align		4
.L_33:
        /*00b8*/ 	.byte	0x04, 0x36
        /*00ba*/ 	.short	(.L_35 - .L_34)
.L_34:
        /*00bc*/ 	.word	0x00000008
.L_35:


//--------------------- .nv.callgraph             --------------------------
	.section	.nv.callgraph,"",@"SHT_CUDA_CALLGRAPH"
	.align	4
	.sectionentsize	8
	.align		4
        /*0000*/ 	.word	0x00000000
	.align		4
        /*0004*/ 	.word	0xffffffff
	.align		4
        /*0008*/ 	.word	0x00000000
	.align		4
        /*000c*/ 	.word	0xfffffffe
	.align		4
        /*0010*/ 	.word	0x00000000
	.align		4
        /*0014*/ 	.word	0xfffffffd
	.align		4
        /*0018*/ 	.word	0x00000000
	.align		4
        /*001c*/ 	.word	0xfffffffc


//--------------------- .nv.constant4             --------------------------
	.section	.nv.constant4,"a",@progbits
	.align	8
	.align		8
.nv.constant4:
        /*0000*/ 	.dword	_$_str
	.align		8
        /*0008*/ 	.dword	_$_str_$_2


//--------------------- .text.triton_poi_fused__native_batch_norm_legit_no_training__prelu_kernel_4 --------------------------
	.section	.text.triton_poi_fused__native_batch_norm_legit_no_training__prelu_kernel_4,"ax",@progbits
	.align	128
        .global         triton_poi_fused__native_batch_norm_legit_no_training__prelu_kernel_4
        .type           triton_poi_fused__native_batch_norm_legit_no_training__prelu_kernel_4,@function
        .size           triton_poi_fused__native_batch_norm_legit_no_training__prelu_kernel_4,(.L_x_1 - triton_poi_fused__native_batch_norm_legit_no_training__prelu_kernel_4)
        .other          triton_poi_fused__native_batch_norm_legit_no_training__prelu_kernel_4,@"STO_CUDA_ENTRY STV_DEFAULT"
triton_poi_fused__native_batch_norm_legit_no_training__prelu_kernel_4:
.text.triton_poi_fused__native_batch_norm_legit_no_training__prelu_kernel_4:
[----:B------:R-:W-:Y:S01]  /*0000*/  LDC R1, c[0x0][0x28] ;  /* 0x00000a00ff017b82 */ /* 0x000fe20000000800 */
[----:B------:R-:W1:Y:S07]  /*0010*/  S2R R0, SR_TID.X ;  /* 0x0000000000007919 */ /* 0x000e6e0000002100 */
[----:B------:R-:W2:Y:S01]  /*0020*/  LDC.64 R2, c[0x0][0x228] ;  /* 0x00008a00ff027b82 */ /* 0x000ea20000000a00 */
[----:B------:R-:W-:Y:S01]  /*0030*/  ULDC.64 UR4, c[0x0][0x208] ;  /* 0x0000820000047ab9 */ /* 0x000fe20000000a00 */
[----:B------:R-:W3:Y:S06]  /*0040*/  S2R R7, SR_CTAID.X ;  /* 0x0000000000077919 */ /* 0x000eec0000002500 */
[----:B------:R-:W4:Y:S08]  /*0050*/  LDC.64 R8, c[0x0][0x220] ;  /* 0x00008800ff087b82 */ /* 0x000f300000000a00 */
[----:B------:R-:W5:Y:S08]  /*0060*/  LDC.64 R10, c[0x0][0x230] ;  /* 0x00008c00ff0a7b82 */ /* 0x000f700000000a00 */
[----:B------:R-:W5:Y:S01]  /*0070*/  LDC.64 R12, c[0x0][0x238] ;  /* 0x00008e00ff0c7b82 */ /* 0x000f620000000a00 */
[----:B-1----:R-:W-:-:S07]  /*0080*/  SHF.L.U32 R0, R0, 0x1, RZ ;  /* 0x0000000100007819 */ /* 0x002fce00000006ff */
[----:B------:R-:W1:Y:S01]  /*0090*/  LDC.64 R14, c[0x0][0x240] ;  /* 0x00009000ff0e7b82 */ /* 0x000e620000000a00 */
[----:B---3--:R-:W-:Y:S02]  /*00a0*/  SHF.R.S32.HI R5, RZ, 0x16, R7 ;  /* 0x00000016ff057819 */ /* 0x008fe40000011407 */
[----:B------:R-:W-:Y:S02]  /*00b0*/  LOP3.LUT R0, R0, 0x1fe, RZ, 0xc0, !PT ;  /* 0x000001fe00007812 */ /* 0x000fe400078ec0ff */
[----:B------:R-:W-:Y:S02]  /*00c0*/  SGXT R5, R5, 0x1 ;  /* 0x000000010505781a */ /* 0x000fe40000000200 */
[----:B------:R-:W-:Y:S02]  /*00d0*/  LEA R0, R7, R0, 0x9 ;  /* 0x0000000007007211 */ /* 0x000fe400078e48ff */
[----:B------:R-:W3:Y:S02]  /*00e0*/  LDC.64 R6, c[0x0][0x218] ;  /* 0x00008600ff067b82 */ /* 0x000ee40000000a00 */
[----:B------:R-:W-:-:S04]  /*00f0*/  LEA.HI R5, R5, R0, RZ, 0x5 ;  /* 0x0000000005057211 */ /* 0x000fc800078f28ff */
[----:B------:R-:W-:-:S04]  /*0100*/  LOP3.LUT R5, R5, 0xffffffe0, RZ, 0xc0, !PT ;  /* 0xffffffe005057812 */ /* 0x000fc800078ec0ff */
[----:B------:R-:W-:-:S05]  /*0110*/  IADD3 R4, R0, -R5, RZ ;  /* 0x8000000500047210 */ /* 0x000fca0007ffe0ff */
[----:B--2---:R-:W-:-:S06]  /*0120*/  IMAD.WIDE R2, R4, 0x4, R2 ;  /* 0x0000000404027825 */ /* 0x004fcc00078e0202 */
[----:B------:R-:W2:Y:S01]  /*0130*/  LDG.E.EL.64 R2, desc[UR4][R2.64] ;  /* 0x0000000402027981 */ /* 0x000ea2000c2e1b00 */
[----:B----4-:R-:W-:-:S04]  /*0140*/  IMAD.WIDE R8, R4, 0x4, R8 ;  /* 0x0000000404087825 */ /* 0x010fc800078e0208 */
[----:B---3--:R-:W-:Y:S02]  /*0150*/  IMAD.WIDE R6, R0, 0x4, R6 ;  /* 0x0000000400067825 */ /* 0x008fe400078e0206 */
[----:B------:R-:W3:Y:S04]  /*0160*/  LDG.E.EL.64 R8, desc[UR4][R8.64] ;  /* 0x0000000408087981 */ /* 0x000ee8000c2e1b00 */
[----:B------:R-:W3:Y:S01]  /*0170*/  LDG.E.64 R6, desc[UR4][R6.64] ;  /* 0x0000000406067981 */ /* 0x000ee2000c1e1b00 */
[----:B-----5:R-:W-:-:S04]  /*0180*/  IMAD.WIDE R10, R4, 0x4, R10 ;  /* 0x00000004040a7825 */ /* 0x020fc800078e020a */
[C---:B0-----:R-:W-:Y:S02]  /*0190*/  IMAD.WIDE R12, R4.reuse, 0x4, R12 ;  /* 0x00000004040c7825 */ /* 0x041fe400078e020c */
[----:B------:R-:W4:Y:S04]  /*01a0*/  LDG.E.EL.64 R10, desc[UR4][R10.64] ;  /* 0x000000040a0a7981 */ /* 0x000f28000c2e1b00 */
[----:B------:R-:W4:Y:S01]  /*01b0*/  LDG.E.EL.64 R12, desc[UR4][R12.64] ;  /* 0x000000040c0c7981 */ /* 0x000f22000c2e1b00 */
[----:B-1----:R-:W-:-:S06]  /*01c0*/  IMAD.WIDE R4, R4, 0x4, R14 ;  /* 0x0000000404047825 */ /* 0x002fcc00078e020e */
[----:B------:R-:W5:Y:S01]  /*01d0*/  LDG.E.EL.64 R4, desc[UR4][R4.64] ;  /* 0x0000000404047981 */ /* 0x000f62000c2e1b00 */
[----:B--2---:R-:W-:Y:S01]  /*01e0*/  FADD R2, R2, 0.0010000000474974513054 ;  /* 0x3a83126f02027421 */ /* 0x004fe20000000000 */
[----:B------:R-:W-:-:S03]  /*01f0*/  FADD R3, R3, 0.0010000000474974513054 ;  /* 0x3a83126f03037421 */ /* 0x000fc60000000000 */
[----:B------:R-:W0:Y:S08]  /*0200*/  MUFU.SQRT R14, R2 ;  /* 0x00000002000e7308 */ /* 0x000e300000002000 */
[----:B------:R-:W1:Y:S01]  /*0210*/  MUFU.SQRT R15, R3 ;  /* 0x00000003000f7308 */ /* 0x000e620000002000 */
[C---:B0-----:R-:W-:Y:S02]  /*0220*/  FSETP.GT.AND P0, PT, R14.reuse, 8.50705917302346158658e+37, PT ;  /* 0x7e8000000e00780b */ /* 0x041fe40003f04000 */
[----:B------:R-:W-:-:S02]  /*0230*/  FSETP.GEU.AND P2, PT, R14, 1.175494350822287508e-38, PT ;  /* 0x008000000e00780b */ /* 0x000fc40003f4e000 */
[C---:B-1----:R-:W-:Y:S02]  /*0240*/  FSETP.GT.AND P1, PT, R15.reuse, 8.50705917302346158658e+37, PT ;  /* 0x7e8000000f00780b */ /* 0x042fe40003f24000 */
[----:B------:R-:W-:-:S07]  /*0250*/  FSETP.GEU.AND P3, PT, R15, 1.175494350822287508e-38, PT ;  /* 0x008000000f00780b */ /* 0x000fce0003f6e000 */
[----:B------:R-:W-:Y:S01]  /*0260*/  @P0 FMUL R14, R14, 0.25 ;  /* 0x3e8000000e0e0820 */ /* 0x000fe20000400000 */
[----:B------:R-:W-:-:S03]  /*0270*/  HFMA2.MMA R2, -RZ, RZ, 1.625, 0 ;  /* 0x3e800000ff027435 */ /* 0x000fc600000001ff */
[----:B------:R-:W-:Y:S01]  /*0280*/  @!P2 FMUL R14, R14, 16777216 ;  /* 0x4b8000000e0ea820 */ /* 0x000fe20000400000 */
[----:B------:R-:W-:-:S04]  /*0290*/  @P1 FMUL R15, R15, 0.25 ;  /* 0x3e8000000f0f1820 */ /* 0x000fc80000400000 */
[----:B------:R-:W-:Y:S01]  /*02a0*/  @!P3 FMUL R15, R15, 16777216 ;  /* 0x4b8000000f0fb820 */ /* 0x000fe20000400000 */
[----:B------:R-:W0:Y:S01]  /*02b0*/  MUFU.RCP R14, R14 ;  /* 0x0000000e000e7308 */ /* 0x000e220000001000 */
[----:B------:R-:W-:-:S07]  /*02c0*/  FSEL R3, R2, 1, P0 ;  /* 0x3f80000002037808 */ /* 0x000fce0000000000 */
[----:B------:R-:W1:Y:S01]  /*02d0*/  MUFU.RCP R15, R15 ;  /* 0x0000000f000f7308 */ /* 0x000e620000001000 */
[----:B------:R-:W-:Y:S01]  /*02e0*/  FSEL R2, R2, 1, P1 ;  /* 0x3f80000002027808 */ /* 0x000fe20000800000 */
[----:B------:R-:W-:Y:S01]  /*02f0*/  @!P2 FMUL R3, R3, 16777216 ;  /* 0x4b8000000303a820 */ /* 0x000fe20000400000 */
[----:B---3--:R-:W-:-:S03]  /*0300*/  FADD R7, R7, -R9 ;  /* 0x8000000907077221 */ /* 0x008fc60000000000 */
[----:B------:R-:W-:Y:S01]  /*0310*/  @!P3 FMUL R2, R2, 16777216 ;  /* 0x4b8000000202b820 */ /* 0x000fe20000400000 */
[----:B------:R-:W-:Y:S01]  /*0320*/  FADD R6, R6, -R8 ;  /* 0x8000000806067221 */ /* 0x000fe20000000000 */
[----:B0-----:R-:W-:Y:S02]  /*0330*/  FMUL R9, R14, R3 ;  /* 0x000000030e097220 */ /* 0x001fe40000400000 */
[----:B-1----:R-:W-:Y:S02]  /*0340*/  FMUL R8, R15, R2 ;  /* 0x000000020f087220 */ /* 0x002fe40000400000 */
[----:B------:R-:W0:Y:S01]  /*0350*/  LDC.64 R2, c[0x0][0x210] ;  /* 0x00008400ff027b82 */ /* 0x000e220000000a00 */
[----:B------:R-:W-:Y:S01]  /*0360*/  FMUL R9, R6, R9 ;  /* 0x0000000906097220 */ /* 0x000fe20000400000 */
[----:B------:R-:W-:-:S03]  /*0370*/  FMUL R8, R7, R8 ;  /* 0x0000000807087220 */ /* 0x000fc60000400000 */
[----:B----4-:R-:W-:Y:S01]  /*0380*/  FFMA R10, R10, R9, R12 ;  /* 0x000000090a0a7223 */ /* 0x010fe2000000000c */
[----:B------:R-:W-:-:S04]  /*0390*/  FFMA R11, R11, R8, R13 ;  /* 0x000000080b0b7223 */ /* 0x000fc8000000000d */
[----:B------:R-:W-:Y:S02]  /*03a0*/  FSETP.GT.AND P0, PT, R10, RZ, PT ;  /* 0x000000ff0a00720b */ /* 0x000fe40003f04000 */
[----:B------:R-:W-:-:S11]  /*03b0*/  FSETP.GT.AND P1, PT, R11, RZ, PT ;  /* 0x000000ff0b00720b */ /* 0x000fd60003f24000 */
[----:B-----5:R-:W-:Y:S01]  /*03c0*/  @!P0 FMUL R10, R4, R10 ;  /* 0x0000000a040a8220 */ /* 0x020fe20000400000 */
[----:B0-----:R-:W-:-:S04]  /*03d0*/  IMAD.WIDE R2, R0, 0x4, R2 ;  /* 0x0000000400027825 */ /* 0x001fc800078e0202 */
[----:B------:R-:W-:-:S05]  /*03e0*/  @!P1 FMUL R11, R5, R11 ;  /* 0x0000000b050b9220 */ /* 0x000fca0000400000 */
[----:B------:R-:W-:Y:S01]  /*03f0*/  STG.E.64 desc[UR4][R2.64], R10 ;  /* 0x0000000a02007986 */ /* 0x000fe2000c101b04 */
[----:B------:R-:W-:Y:S05]  /*0400*/  EXIT ;  /* 0x000000000000794d */ /* 0x000fea0003800000 */
.L_x_0:
[----:B------:R-:W-:-:S00]  /*0410*/  BRA `(.L_x_0) ;  /* 0xfffffffc00fc7947 */ /* 0x000fc0000383ffff */
[----:B------:R-:W-:-:S00]  /*0420*/  NOP ;  /* 0x0000000000007918 */ /* 0x000fc00000000000 */
        /* <DEDUP_REMOVED lines=13> */
.L_x_1:


//--------------------- .nv.global.init           --------------------------
	.section	.nv.global.init,"aw",@progbits
.nv.global.init:
	.type		_$_str,@object
	.size		_$_str,(_$_str_$_2 - _$_str)
_$_str:
        /*0000*/ 	.byte	0x5f, 0x5f, 0x43, 0x55, 0x44, 0x41, 0x5f, 0x46, 0x54, 0x5a, 0x00
	.type		_$_str_$_2,@object
	.size		_$_str_$_2,(.L_1 - _$_str_$_2)
_$_str_$_2:
        /*000b*/ 	.byte	0x5f, 0x5f, 0x43, 0x55, 0x44, 0x41, 0x5f, 0x50, 0x52, 0x45, 0x43, 0x5f, 0x53, 0x51, 0x52, 0x54
        /*001b*/ 	.byte	0x00
.L_1:


//--------------------- .nv.constant0.triton_poi_fused__native_batch_norm_legit_no_training__prelu_kernel_4 --------------------------
	.section	.nv.constant0.triton_poi_fused__native_batch_norm_legit_no_training__prelu_kernel_4,"a",@progbits
	.sectionflags	@""
	.align	4
.nv.constant0.triton_poi_fused__native_batch_norm_legit_no_training__prelu_kernel_4:
	.zero		588
